//
// Generated by NVIDIA NVVM Compiler
//
// Compiler Build ID: CL-36424714
// Cuda compilation tools, release 13.0, V13.0.88
// Based on NVVM 20.0.0
//

.version 9.0
.target sm_100
.address_size 64

	// .globl	_Z6MatAddPA30_fS0_S0_

.visible .entry _Z6MatAddPA30_fS0_S0_(
	.param .u64 .ptr .align 1 _Z6MatAddPA30_fS0_S0__param_0,
	.param .u64 .ptr .align 1 _Z6MatAddPA30_fS0_S0__param_1,
	.param .u64 .ptr .align 1 _Z6MatAddPA30_fS0_S0__param_2
)
{
	.reg .b32 	%r<3>;
	.reg .b32 	%f<4>;
	.reg .b64 	%rd<15>;

	ld.param.u64 	%rd1, [_Z6MatAddPA30_fS0_S0__param_0];
	ld.param.u64 	%rd2, [_Z6MatAddPA30_fS0_S0__param_1];
	ld.param.u64 	%rd3, [_Z6MatAddPA30_fS0_S0__param_2];
	cvta.to.global.u64 	%rd4, %rd3;
	cvta.to.global.u64 	%rd5, %rd2;
	cvta.to.global.u64 	%rd6, %rd1;
	mov.u32 	%r1, %tid.x;
	mov.u32 	%r2, %tid.y;
	mul.wide.u32 	%rd7, %r1, 120;
	add.s64 	%rd8, %rd6, %rd7;
	mul.wide.u32 	%rd9, %r2, 4;
	add.s64 	%rd10, %rd8, %rd9;
	ld.global.f32 	%f1, [%rd10];
	add.s64 	%rd11, %rd5, %rd7;
	add.s64 	%rd12, %rd11, %rd9;
	ld.global.f32 	%f2, [%rd12];
	add.f32 	%f3, %f1, %f2;
	add.s64 	%rd13, %rd4, %rd7;
	add.s64 	%rd14, %rd13, %rd9;
	st.global.f32 	[%rd14], %f3;
	ret;

}


// ===== COMPILED SASS (sm_100) =====

	.target	sm_100

	.elftype	@"ET_EXEC"


//--------------------- .note.nv.tkinfo           --------------------------
	.section	.note.nv.tkinfo,"",@"SHT_NOTE"
	.sectionflags	@"SHF_NOTE_NV_TKINFO"
	.tkinfo
        /*0018*/ 	.word	0x00000002
        /*0030*/ 	.string	""
        /*0030*/ 	.string	"ptxas"
        /*0030*/ 	.string	"Cuda compilation tools, release 13.0, V13.0.88"
        /*0030*/ 	.string	"Build cuda_13.0.r13.0/compiler.36424714_0"
        /*0030*/ 	.string	"-arch sm_100 -m 64 "



//--------------------- .note.nv.cuinfo           --------------------------
	.section	.note.nv.cuinfo,"",@"SHT_NOTE"
	.sectionflags	@"SHF_NOTE_NV_CUINFO"
        /*0018*/ 	.short	0x0002
        /*001a*/ 	.short	0x0064
        /*001c*/ 	.short	0x0082
	.zero		2


//--------------------- .nv.info                  --------------------------
	.section	.nv.info,"",@"SHT_CUDA_INFO"
	.align	4


	//----- nvinfo : EIATTR_REGCOUNT
	.align		4
        /*0000*/ 	.byte	0x04, 0x2f
        /*0002*/ 	.short	(.L_1 - .L_0)
	.align		4
.L_0:
        /*0004*/ 	.word	index@(_Z6MatAddPA30_fS0_S0_)
        /*0008*/ 	.word	0x0000000e


	//----- nvinfo : EIATTR_FRAME_SIZE
	.align		4
.L_1:
        /*000c*/ 	.byte	0x04, 0x11
        /*000e*/ 	.short	(.L_3 - .L_2)
	.align		4
.L_2:
        /*0010*/ 	.word	index@(_Z6MatAddPA30_fS0_S0_)
        /*0014*/ 	.word	0x00000000


	//----- nvinfo : EIATTR_MIN_STACK_SIZE
	.align		4
.L_3:
        /*0018*/ 	.byte	0x04, 0x12
        /*001a*/ 	.short	(.L_5 - .L_4)
	.align		4
.L_4:
        /*001c*/ 	.word	index@(_Z6MatAddPA30_fS0_S0_)
        /*0020*/ 	.word	0x00000000
.L_5:


//--------------------- .nv.compat                --------------------------
	.section	.nv.compat,"",@"SHT_CUDA_COMPAT_INFO"
	.align	4
        /*0000*/ 	.byte	0x02, 0x09, 0x00, 0x00, 0x02, 0x02, 0x01, 0x00, 0x02, 0x05, 0x05, 0x00, 0x03, 0x07, 0x01, 0x01
        /*0010*/ 	.byte	0x02, 0x03, 0x00, 0x00, 0x02, 0x06, 0x01, 0x00, 0x04, 0x0b, 0x08, 0x00, 0x09, 0x00, 0x00, 0x00
        /*0020*/ 	.byte	0x00, 0x00, 0x00, 0x00


//--------------------- .nv.info._Z6MatAddPA30_fS0_S0_ --------------------------
	.section	.nv.info._Z6MatAddPA30_fS0_S0_,"",@"SHT_CUDA_INFO"
	.sectionflags	@""
	.align	4


	//----- nvinfo : EIATTR_CUDA_API_VERSION
	.align		4
        /*0000*/ 	.byte	0x04, 0x37
        /*0002*/ 	.short	(.L_7 - .L_6)
.L_6:
        /*0004*/ 	.word	0x00000082


	//----- nvinfo : EIATTR_KPARAM_INFO
	.align		4
.L_7:
        /*0008*/ 	.byte	0x04, 0x17
        /*000a*/ 	.short	(.L_9 - .L_8)
.L_8:
        /*000c*/ 	.word	0x00000000
        /*0010*/ 	.short	0x0002
        /*0012*/ 	.short	0x0010
        /*0014*/ 	.byte	0x00, 0xf5, 0x21, 0x00


	//----- nvinfo : EIATTR_KPARAM_INFO
	.align		4
.L_9:
        /*0018*/ 	.byte	0x04, 0x17
        /*001a*/ 	.short	(.L_11 - .L_10)
.L_10:
        /*001c*/ 	.word	0x00000000
        /*0020*/ 	.short	0x0001
        /*0022*/ 	.short	0x0008
        /*0024*/ 	.byte	0x00, 0xf5, 0x21, 0x00


	//----- nvinfo : EIATTR_KPARAM_INFO
	.align		4
.L_11:
        /*0028*/ 	.byte	0x04, 0x17
        /*002a*/ 	.short	(.L_13 - .L_12)
.L_12:
        /*002c*/ 	.word	0x00000000
        /*0030*/ 	.short	0x0000
        /*0032*/ 	.short	0x0000
        /*0034*/ 	.byte	0x00, 0xf5, 0x21, 0x00


	//----- nvinfo : EIATTR_SPARSE_MMA_MASK
	.align		4
.L_13:
        /*0038*/ 	.byte	0x03, 0x50
        /*003a*/ 	.short	0x0000


	//----- nvinfo : EIATTR_MAXREG_COUNT
	.align		4
        /*003c*/ 	.byte	0x03, 0x1b
        /*003e*/ 	.short	0x00ff


	//----- nvinfo : EIATTR_MERCURY_ISA_VERSION
	.align		4
        /*0040*/ 	.byte	0x03, 0x5f
        /*0042*/ 	.short	0x0101


	//----- nvinfo : EIATTR_VRC_CTA_INIT_COUNT
	.align		4
        /*0044*/ 	.byte	0x02, 0x4a
	.zero		1
	.zero		1


	//----- nvinfo : EIATTR_EXIT_INSTR_OFFSETS
	.align		4
        /*0048*/ 	.byte	0x04, 0x1c
        /*004a*/ 	.short	(.L_15 - .L_14)


	//   ....[0]....
.L_14:
        /*004c*/ 	.word	0x00000110


	//----- nvinfo : EIATTR_CBANK_PARAM_SIZE
	.align		4
.L_15:
        /*0050*/ 	.byte	0x03, 0x19
        /*0052*/ 	.short	0x0018


	//----- nvinfo : EIATTR_PARAM_CBANK
	.align		4
        /*0054*/ 	.byte	0x04, 0x0a
        /*0056*/ 	.short	(.L_17 - .L_16)
	.align		4
.L_16:
        /*0058*/ 	.word	index@(.nv.constant0._Z6MatAddPA30_fS0_S0_)
        /*005c*/ 	.short	0x0380
        /*005e*/ 	.short	0x0018


	//----- nvinfo : EIATTR_SW_WAR
	.align		4
.L_17:
        /*0060*/ 	.byte	0x04, 0x36
        /*0062*/ 	.short	(.L_19 - .L_18)
.L_18:
        /*0064*/ 	.word	0x00000008
.L_19:


//--------------------- .nv.callgraph             --------------------------
	.section	.nv.callgraph,"",@"SHT_CUDA_CALLGRAPH"
	.align	4
	.sectionentsize	8
	.align		4
        /*0000*/ 	.word	0x00000000
	.align		4
        /*0004*/ 	.word	0xffffffff
	.align		4
        /*0008*/ 	.word	0x00000000
	.align		4
        /*000c*/ 	.word	0xfffffffe
	.align		4
        /*0010*/ 	.word	0x00000000
	.align		4
        /*0014*/ 	.word	0xfffffffd
	.align		4
        /*0018*/ 	.word	0x00000000
	.align		4
        /*001c*/ 	.word	0xfffffffc


//--------------------- .text._Z6MatAddPA30_fS0_S0_ --------------------------
	.section	.text._Z6MatAddPA30_fS0_S0_,"ax",@progbits
	.align	128
        .global         _Z6MatAddPA30_fS0_S0_
        .type           _Z6MatAddPA30_fS0_S0_,@function
        .size           _Z6MatAddPA30_fS0_S0_,(.L_x_1 - _Z6MatAddPA30_fS0_S0_)
        .other          _Z6MatAddPA30_fS0_S0_,@"STO_CUDA_ENTRY STV_DEFAULT"
_Z6MatAddPA30_fS0_S0_:
.text._Z6MatAddPA30_fS0_S0_:
[----:B------:R-:W-:Y:S01]  /*0000*/  LDC R1, c[0x0][0x37c] ;  /* 0x0000df00ff017b82 */ /* 0x000fe20000000800 */
[----:B------:R-:W0:Y:S07]  /*0010*/  S2R R9, SR_TID.X ;  /* 0x0000000000097919 */ /* 0x000e2e0000002100 */
[----:B------:R-:W0:Y:S01]  /*0020*/  LDC.64 R2, c[0x0][0x380] ;  /* 0x0000e000ff027b82 */ /* 0x000e220000000a00 */
[----:B------:R-:W1:Y:S01]  /*0030*/  LDCU.64 UR4, c[0x0][0x358] ;  /* 0x00006b00ff0477ac */ /* 0x000e620008000a00 */
[----:B------:R-:W2:Y:S06]  /*0040*/  S2R R11, SR_TID.Y ;  /* 0x00000000000b7919 */ /* 0x000eac0000002200 */
[----:B------:R-:W3:Y:S08]  /*0050*/  LDC.64 R4, c[0x0][0x388] ;  /* 0x0000e200ff047b82 */ /* 0x000ef00000000a00 */
[----:B------:R-:W4:Y:S01]  /*0060*/  LDC.64 R6, c[0x0][0x390] ;  /* 0x0000e400ff067b82 */ /* 0x000f220000000a00 */
[----:B0-----:R-:W-:-:S04]  /*0070*/  IMAD.WIDE.U32 R2, R9, 0x78, R2 ;  /* 0x0000007809027825 */ /* 0x001fc800078e0002 */
[----:B---3--:R-:W-:-:S04]  /*0080*/  IMAD.WIDE.U32 R4, R9, 0x78, R4 ;  /* 0x0000007809047825 */ /* 0x008fc800078e0004 */
[----:B--2---:R-:W-:-:S04]  /*0090*/  IMAD.WIDE.U32 R2, R11, 0x4, R2 ;  /* 0x000000040b027825 */ /* 0x004fc800078e0002 */
[----:B------:R-:W-:Y:S02]  /*00a0*/  IMAD.WIDE.U32 R4, R11, 0x4, R4 ;  /* 0x000000040b047825 */ /* 0x000fe400078e0004 */
[----:B-1----:R-:W2:Y:S04]  /*00b0*/  LDG.E R2, desc[UR4][R2.64] ;  /* 0x0000000402027981 */ /* 0x002ea8000c1e1900 */
[----:B------:R-:W2:Y:S01]  /*00c0*/  LDG.E R5, desc[UR4][R4.64] ;  /* 0x0000000404057981 */ /* 0x000ea2000c1e1900 */
[----:B----4-:R-:W-:-:S04]  /*00d0*/  IMAD.WIDE.U32 R6, R9, 0x78, R6 ;  /* 0x0000007809067825 */ /* 0x010fc800078e0006 */
[----:B------:R-:W-:-:S04]  /*00e0*/  IMAD.WIDE.U32 R6, R11, 0x4, R6 ;  /* 0x000000040b067825 */ /* 0x000fc800078e0006 */
[----:B--2---:R-:W-:-:S05]  /*00f0*/  FADD R9, R2, R5 ;  /* 0x0000000502097221 */ /* 0x004fca0000000000 */
[----:B------:R-:W-:Y:S01]  /*0100*/  STG.E desc[UR4][R6.64], R9 ;  /* 0x0000000906007986 */ /* 0x000fe2000c101904 */
[----:B------:R-:W-:Y:S05]  /*0110*/  EXIT ;  /* 0x000000000000794d */ /* 0x000fea0003800000 */
.L_x_0:
[----:B------:R-:W-:-:S00]  /*0120*/  BRA `(.L_x_0) ;  /* 0xfffffffc00fc7947 */ /* 0x000fc0000383ffff */
[----:B------:R-:W-:-:S00]  /*0130*/  NOP ;  /* 0x0000000000007918 */ /* 0x000fc00000000000 */
        /* <DEDUP_REMOVED lines=12> */
.L_x_1:


//--------------------- .nv.shared.reserved.0     --------------------------
	.section	.nv.shared.reserved.0,"aw",@nobits
	.weak		__nv_reservedSMEM_offset_0_alias
	.size		__nv_reservedSMEM_offset_0_alias, 0, 64
	.other		__nv_reservedSMEM_offset_0_alias,@"STO_CUDA_RESERVED_SHARED STV_DEFAULT"
__nv_reservedSMEM_offset_0_alias:
	.zero		0
	.zero		64


//--------------------- .nv.constant0._Z6MatAddPA30_fS0_S0_ --------------------------
	.section	.nv.constant0._Z6MatAddPA30_fS0_S0_,"a",@progbits
	.sectionflags	@""
	.align	4
.nv.constant0._Z6MatAddPA30_fS0_S0_:
	.zero		920


//--------------------- SYMBOLS --------------------------

	.type		.nv.reservedSmem.offset0,@object
	.size		.nv.reservedSmem.offset0,0x4
